	.headerflags	@"EF_CUDA_TEXMODE_UNIFIED EF_CUDA_64BIT_ADDRESS EF_CUDA_SM86 EF_CUDA_VIRTUAL_SM(EF_CUDA_SM86)"
	.elftype	@"ET_EXEC"


//--------------------- .nv.info                  --------------------------
	.section	.nv.info,"",@"SHT_CUDA_INFO"
	.align	4


	//----- nvinfo : EIATTR_REGCOUNT
	.align		4
        /*0000*/ 	.byte	0x04, 0x2f
        /*0002*/ 	.short	(.L_1 - .L_0)
	.align		4
.L_0:
        /*0004*/ 	.word	index@(triton_poi_fused__to_copy_5)
        /*0008*/ 	.word	0x0000001d


	//----- nvinfo : EIATTR_MIN_STACK_SIZE
	.align		4
.L_1:
        /*000c*/ 	.byte	0x04, 0x12
        /*000e*/ 	.short	(.L_3 - .L_2)
	.align		4
.L_2:
        /*0010*/ 	.word	index@(triton_poi_fused__to_copy_5)
        /*0014*/ 	.word	0x00000000


	//----- nvinfo : EIATTR_FRAME_SIZE
	.align		4
.L_3:
        /*0018*/ 	.byte	0x04, 0x11
        /*001a*/ 	.short	(.L_5 - .L_4)
	.align		4
.L_4:
        /*001c*/ 	.word	index@(triton_poi_fused__to_copy_5)
        /*0020*/ 	.word	0x00000000


	//----- nvinfo : EIATTR_MIN_STACK_SIZE
	.align		4
.L_5:
        /*0024*/ 	.byte	0x04, 0x12
        /*0026*/ 	.short	(.L_7 - .L_6)
	.align		4
.L_6:
        /*0028*/ 	.word	index@(triton_poi_fused__to_copy_5)
        /*002c*/ 	.word	0x00000000
.L_7:


//--------------------- .nv.info.triton_poi_fused__to_copy_5 --------------------------
	.section	.nv.info.triton_poi_fused__to_copy_5,"",@"SHT_CUDA_INFO"
	.sectionflags	@""
	.align	4


	//----- nvinfo : EIATTR_CUDA_API_VERSION
	.align		4
        /*0000*/ 	.byte	0x04, 0x37
        /*0002*/ 	.short	(.L_9 - .L_8)
.L_8:
        /*0004*/ 	.word	0x0000007c


	//----- nvinfo : EIATTR_SW2861232_WAR
	.align		4
.L_9:
        /*0008*/ 	.byte	0x01, 0x35
	.zero		2


	//----- nvinfo : EIATTR_PARAM_CBANK
	.align		4
        /*000c*/ 	.byte	0x04, 0x0a
        /*000e*/ 	.short	(.L_11 - .L_10)
	.align		4
.L_10:
        /*0010*/ 	.word	index@(.nv.constant0.triton_poi_fused__to_copy_5)
        /*0014*/ 	.short	0x0160
        /*0016*/ 	.short	0x0020


	//----- nvinfo : EIATTR_CBANK_PARAM_SIZE
	.align		4
.L_11:
        /*0018*/ 	.byte	0x03, 0x19
        /*001a*/ 	.short	0x0020


	//----- nvinfo : EIATTR_KPARAM_INFO
	.align		4
        /*001c*/ 	.byte	0x04, 0x17
        /*001e*/ 	.short	(.L_13 - .L_12)
.L_12:
        /*0020*/ 	.word	0x00000000
        /*0024*/ 	.short	0x0003
        /*0026*/ 	.short	0x0018
        /*0028*/ 	.byte	0x00, 0xf4, 0x21, 0x00


	//----- nvinfo : EIATTR_KPARAM_INFO
	.align		4
.L_13:
        /*002c*/ 	.byte	0x04, 0x17
        /*002e*/ 	.short	(.L_15 - .L_14)
.L_14:
        /*0030*/ 	.word	0x00000000
        /*0034*/ 	.short	0x0002
        /*0036*/ 	.short	0x0010
        /*0038*/ 	.byte	0x00, 0xf0, 0x11, 0x00


	//----- nvinfo : EIATTR_KPARAM_INFO
	.align		4
.L_15:
        /*003c*/ 	.byte	0x04, 0x17
        /*003e*/ 	.short	(.L_17 - .L_16)
.L_16:
        /*0040*/ 	.word	0x00000000
        /*0044*/ 	.short	0x0001
        /*0046*/ 	.short	0x0008
        /*0048*/ 	.byte	0x00, 0xf4, 0x21, 0x00


	//----- nvinfo : EIATTR_KPARAM_INFO
	.align		4
.L_17:
        /*004c*/ 	.byte	0x04, 0x17
        /*004e*/ 	.short	(.L_19 - .L_18)
.L_18:
        /*0050*/ 	.word	0x00000000
        /*0054*/ 	.short	0x0000
        /*0056*/ 	.short	0x0000
        /*0058*/ 	.byte	0x00, 0xf4, 0x21, 0x00


	//----- nvinfo : EIATTR_MAXREG_COUNT
	.align		4
.L_19:
        /*005c*/ 	.byte	0x03, 0x1b
        /*005e*/ 	.short	0x00ff


	//----- nvinfo : EIATTR_EXIT_INSTR_OFFSETS
	.align		4
        /*0060*/ 	.byte	0x04, 0x1c
        /*0062*/ 	.short	(.L_21 - .L_20)


	//   ....[0]....
.L_20:
        /*0064*/ 	.word	0x00000e60


	//----- nvinfo : EIATTR_REQNTID
	.align		4
.L_21:
        /*0068*/ 	.byte	0x04, 0x10
        /*006a*/ 	.short	(.L_23 - .L_22)
.L_22:
        /*006c*/ 	.word	0x00000080
        /*0070*/ 	.word	0x00000001
        /*0074*/ 	.word	0x00000001
.L_23:


//--------------------- .nv.callgraph             --------------------------
	.section	.nv.callgraph,"",@"SHT_CUDA_CALLGRAPH"
	.align	4
	.sectionentsize	8
	.align		4
        /*0000*/ 	.word	0x00000000
	.align		4
        /*0004*/ 	.word	0xffffffff
	.align		4
        /*0008*/ 	.word	0x00000000
	.align		4
        /*000c*/ 	.word	0xfffffffe
	.align		4
        /*0010*/ 	.word	0x00000000
	.align		4
        /*0014*/ 	.word	0xfffffffd
	.align		4
        /*0018*/ 	.word	0x00000000
	.align		4
        /*001c*/ 	.word	0xfffffffc


//--------------------- .nv.rel.action            --------------------------
	.section	.nv.rel.action,"",@"SHT_CUDA_RELOCINFO"
	.align	8
	.sectionentsize	8
        /*0000*/ 	.byte	0x73, 0x00, 0x00, 0x00, 0x00, 0x00, 0x00, 0x00, 0x00, 0x00, 0x00, 0x11, 0x25, 0x00, 0x05, 0x36


//--------------------- .nv.constant0.triton_poi_fused__to_copy_5 --------------------------
	.section	.nv.constant0.triton_poi_fused__to_copy_5,"a",@progbits
	.sectionflags	@""
	.align	4
.nv.constant0.triton_poi_fused__to_copy_5:
	.zero		384


//--------------------- .text.triton_poi_fused__to_copy_5 --------------------------
	.section	.text.triton_poi_fused__to_copy_5,"ax",@progbits
	.sectioninfo	@"SHI_REGISTERS=29"
	.align	128
        .global         triton_poi_fused__to_copy_5
        .type           triton_poi_fused__to_copy_5,@function
        .size           triton_poi_fused__to_copy_5,(.L_x_1 - triton_poi_fused__to_copy_5)
        .other          triton_poi_fused__to_copy_5,@"STO_CUDA_ENTRY STV_DEFAULT"
triton_poi_fused__to_copy_5:
.text.triton_poi_fused__to_copy_5:
[----:B------:R-:W-:Y:S02]  /*0000*/  IMAD.MOV.U32 R1, RZ, RZ, c[0x0][0x28] ;  /* 0x00000a00ff017624 */ /* 0x000fe400078e00ff */
[----:B------:R-:W0:Y:S01]  /*0010*/  S2R R0, SR_TID.X ;  /* 0x0000000000007919 */ /* 0x000e220000002100 */
[----:B------:R-:W-:-:S03]  /*0020*/  ULDC.64 UR4, c[0x0][0x118] ;  /* 0x0000460000047ab9 */ /* 0x000fc60000000a00 */
[----:B------:R-:W1:Y:S01]  /*0030*/  S2R R3, SR_CTAID.X ;  /* 0x0000000000037919 */ /* 0x000e620000002500 */
[----:B0-----:R-:W-:-:S05]  /*0040*/  IMAD.SHL.U32 R0, R0, 0x8, RZ ;  /* 0x0000000800007824 */ /* 0x001fca00078e00ff */
[----:B------:R-:W-:-:S05]  /*0050*/  LOP3.LUT R0, R0, 0x3f8, RZ, 0xc0, !PT ;  /* 0x000003f800007812 */ /* 0x000fca00078ec0ff */
[----:B-1----:R-:W-:-:S04]  /*0060*/  IMAD R0, R3, 0x400, R0 ;  /* 0x0000040003007824 */ /* 0x002fc800078e0200 */
[C---:B------:R-:W-:Y:S01]  /*0070*/  IMAD.HI R2, R0.reuse, 0x2aaaaaab, RZ ;  /* 0x2aaaaaab00027827 */ /* 0x040fe200078e02ff */
[C---:B------:R-:W-:Y:S02]  /*0080*/  IADD3 R4, R0.reuse, 0x1, RZ ;  /* 0x0000000100047810 */ /* 0x040fe40007ffe0ff */
[C---:B------:R-:W-:Y:S02]  /*0090*/  IADD3 R9, R0.reuse, 0x3, RZ ;  /* 0x0000000300097810 */ /* 0x040fe40007ffe0ff */
[----:B------:R-:W-:Y:S01]  /*00a0*/  IADD3 R8, R0, 0x2, RZ ;  /* 0x0000000200087810 */ /* 0x000fe20007ffe0ff */
[----:B------:R-:W-:Y:S01]  /*00b0*/  IMAD.HI R6, R4, 0x2aaaaaab, RZ ;  /* 0x2aaaaaab04067827 */ /* 0x000fe200078e02ff */
[----:B------:R-:W-:-:S03]  /*00c0*/  SHF.R.U32.HI R3, RZ, 0x1f, R2 ;  /* 0x0000001fff037819 */ /* 0x000fc60000011602 */
[----:B------:R-:W-:Y:S01]  /*00d0*/  IMAD.HI R12, R9, 0x2aaaaaab, RZ ;  /* 0x2aaaaaab090c7827 */ /* 0x000fe200078e02ff */
[-C--:B------:R-:W-:Y:S02]  /*00e0*/  LEA.HI.SX32 R5, R2, R3.reuse, 0x1d ;  /* 0x0000000302057211 */ /* 0x080fe400078feaff */
[----:B------:R-:W-:Y:S01]  /*00f0*/  SHF.R.U32.HI R7, RZ, 0x1f, R6 ;  /* 0x0000001fff077819 */ /* 0x000fe20000011606 */
[----:B------:R-:W-:Y:S01]  /*0100*/  IMAD.HI R10, R8, 0x2aaaaaab, RZ ;  /* 0x2aaaaaab080a7827 */ /* 0x000fe200078e02ff */
[----:B------:R-:W-:Y:S02]  /*0110*/  LEA.HI R2, R2, R3, RZ, 0x11 ;  /* 0x0000000302027211 */ /* 0x000fe400078f88ff */
[----:B------:R-:W-:Y:S02]  /*0120*/  IADD3 R3, R0, 0x4, RZ ;  /* 0x0000000400037810 */ /* 0x000fe40007ffe0ff */
[----:B------:R-:W-:Y:S02]  /*0130*/  SHF.R.U32.HI R15, RZ, 0x1f, R12 ;  /* 0x0000001fff0f7819 */ /* 0x000fe4000001160c */
[----:B------:R-:W-:Y:S01]  /*0140*/  LEA.HI R7, R6, R7, RZ, 0x1d ;  /* 0x0000000706077211 */ /* 0x000fe200078fe8ff */
[----:B------:R-:W-:Y:S01]  /*0150*/  IMAD.HI R14, R3, 0x2aaaaaab, RZ ;  /* 0x2aaaaaab030e7827 */ /* 0x000fe200078e02ff */
[----:B------:R-:W-:-:S02]  /*0160*/  SHF.R.U32.HI R11, RZ, 0x1f, R10 ;  /* 0x0000001fff0b7819 */ /* 0x000fc4000001160a */
[----:B------:R-:W-:Y:S01]  /*0170*/  LEA.HI R12, R12, R15, RZ, 0x1d ;  /* 0x0000000f0c0c7211 */ /* 0x000fe200078fe8ff */
[----:B------:R-:W-:Y:S01]  /*0180*/  IMAD R4, R7, -0x30, R4 ;  /* 0xffffffd007047824 */ /* 0x000fe200078e0204 */
[----:B------:R-:W-:Y:S01]  /*0190*/  LEA.HI R13, R10, R11, RZ, 0x1d ;  /* 0x0000000b0a0d7211 */ /* 0x000fe200078fe8ff */
[----:B------:R-:W-:Y:S01]  /*01a0*/  IMAD R7, R5, -0x30, R0 ;  /* 0xffffffd005077824 */ /* 0x000fe200078e0200 */
[----:B------:R-:W-:Y:S01]  /*01b0*/  IADD3 R6, R0, 0x5, RZ ;  /* 0x0000000500067810 */ /* 0x000fe20007ffe0ff */
[----:B------:R-:W-:Y:S01]  /*01c0*/  IMAD R9, R12, -0x30, R9 ;  /* 0xffffffd00c097824 */ /* 0x000fe200078e0209 */
[----:B------:R-:W-:Y:S01]  /*01d0*/  SHF.R.U32.HI R15, RZ, 0x1f, R14 ;  /* 0x0000001fff0f7819 */ /* 0x000fe2000001160e */
[----:B------:R-:W-:Y:S01]  /*01e0*/  IMAD R8, R13, -0x30, R8 ;  /* 0xffffffd00d087824 */ /* 0x000fe200078e0208 */
[----:B------:R-:W-:Y:S01]  /*01f0*/  SHF.R.S32.HI R12, RZ, 0x1f, R5 ;  /* 0x0000001fff0c7819 */ /* 0x000fe20000011405 */
[----:B------:R-:W-:Y:S01]  /*0200*/  IMAD.HI R16, R6, 0x2aaaaaab, RZ ;  /* 0x2aaaaaab06107827 */ /* 0x000fe200078e02ff */
[----:B------:R-:W-:-:S02]  /*0210*/  IADD3 R11, R0, 0x7, RZ ;  /* 0x00000007000b7810 */ /* 0x000fc40007ffe0ff */
[----:B------:R-:W-:Y:S02]  /*0220*/  IADD3 R10, R0, 0x6, RZ ;  /* 0x00000006000a7810 */ /* 0x000fe40007ffe0ff */
[----:B------:R-:W-:Y:S01]  /*0230*/  LEA.HI R14, R14, R15, RZ, 0x1d ;  /* 0x0000000f0e0e7211 */ /* 0x000fe200078fe8ff */
[----:B------:R-:W-:Y:S01]  /*0240*/  IMAD.HI R20, R11, 0x2aaaaaab, RZ ;  /* 0x2aaaaaab0b147827 */ /* 0x000fe200078e02ff */
[----:B------:R-:W-:Y:S02]  /*0250*/  PRMT R13, R7, 0x8880, RZ ;  /* 0x00008880070d7816 */ /* 0x000fe400000000ff */
[----:B------:R-:W-:Y:S01]  /*0260*/  LEA.HI R12, R12, R5, RZ, 0xc ;  /* 0x000000050c0c7211 */ /* 0x000fe200078f60ff */
[----:B------:R-:W-:Y:S01]  /*0270*/  IMAD.HI R18, R10, 0x2aaaaaab, RZ ;  /* 0x2aaaaaab0a127827 */ /* 0x000fe200078e02ff */
[----:B------:R-:W-:Y:S02]  /*0280*/  SHF.R.U32.HI R17, RZ, 0x1f, R16 ;  /* 0x0000001fff117819 */ /* 0x000fe40000011610 */
[----:B------:R-:W-:Y:S01]  /*0290*/  LOP3.LUT R12, R12, 0xfffff000, RZ, 0xc0, !PT ;  /* 0xfffff0000c0c7812 */ /* 0x000fe200078ec0ff */
[----:B------:R-:W-:Y:S01]  /*02a0*/  IMAD R3, R14, -0x30, R3 ;  /* 0xffffffd00e037824 */ /* 0x000fe200078e0203 */
[----:B------:R-:W-:Y:S01]  /*02b0*/  PRMT R14, R4, 0x8880, RZ ;  /* 0x00008880040e7816 */ /* 0x000fe200000000ff */
[----:B------:R-:W-:Y:S01]  /*02c0*/  IMAD R13, R13, 0x2b, RZ ;  /* 0x0000002b0d0d7824 */ /* 0x000fe200078e02ff */
[----:B------:R-:W-:Y:S01]  /*02d0*/  SHF.R.U32.HI R21, RZ, 0x1f, R20 ;  /* 0x0000001fff157819 */ /* 0x000fe20000011614 */
[----:B------:R-:W-:Y:S01]  /*02e0*/  IMAD.IADD R12, R5, 0x1, -R12 ;  /* 0x00000001050c7824 */ /* 0x000fe200078e0a0c */
[----:B------:R-:W-:-:S02]  /*02f0*/  PRMT R15, R8, 0x8880, RZ ;  /* 0x00008880080f7816 */ /* 0x000fc400000000ff */
[----:B------:R-:W-:Y:S02]  /*0300*/  SHF.R.U32.HI R19, RZ, 0x1f, R18 ;  /* 0x0000001fff137819 */ /* 0x000fe40000011612 */
[----:B------:R-:W-:Y:S02]  /*0310*/  LEA.HI R17, R16, R17, RZ, 0x1d ;  /* 0x0000001110117211 */ /* 0x000fe400078fe8ff */
[C---:B------:R-:W-:Y:S02]  /*0320*/  LOP3.LUT R5, R13.reuse, 0xffff, RZ, 0xc0, !PT ;  /* 0x0000ffff0d057812 */ /* 0x040fe400078ec0ff */
[----:B------:R-:W-:Y:S01]  /*0330*/  PRMT R16, R13, 0x9910, RZ ;  /* 0x000099100d107816 */ /* 0x000fe200000000ff */
[----:B------:R-:W-:Y:S01]  /*0340*/  IMAD R13, R14, 0x2b, RZ ;  /* 0x0000002b0e0d7824 */ /* 0x000fe200078e02ff */
[----:B------:R-:W-:Y:S01]  /*0350*/  LEA.HI R20, R20, R21, RZ, 0x1d ;  /* 0x0000001514147211 */ /* 0x000fe200078fe8ff */
[----:B------:R-:W-:Y:S01]  /*0360*/  IMAD R14, R15, 0x2b, RZ ;  /* 0x0000002b0f0e7824 */ /* 0x000fe200078e02ff */
[----:B------:R-:W-:Y:S01]  /*0370*/  LEA.HI R19, R18, R19, RZ, 0x1d ;  /* 0x0000001312137211 */ /* 0x000fe200078fe8ff */
[----:B------:R-:W-:Y:S01]  /*0380*/  IMAD R6, R17, -0x30, R6 ;  /* 0xffffffd011067824 */ /* 0x000fe200078e0206 */
[----:B------:R-:W-:Y:S01]  /*0390*/  LOP3.LUT R15, R13, 0xffff, RZ, 0xc0, !PT ;  /* 0x0000ffff0d0f7812 */ /* 0x000fe200078ec0ff */
[----:B------:R-:W-:Y:S01]  /*03a0*/  IMAD R11, R20, -0x30, R11 ;  /* 0xffffffd0140b7824 */ /* 0x000fe200078e020b */
[C---:B------:R-:W-:Y:S01]  /*03b0*/  LOP3.LUT R17, R14.reuse, 0xffff, RZ, 0xc0, !PT ;  /* 0x0000ffff0e117812 */ /* 0x040fe200078ec0ff */
[----:B------:R-:W-:Y:S01]  /*03c0*/  IMAD R10, R19, -0x30, R10 ;  /* 0xffffffd0130a7824 */ /* 0x000fe200078e020a */
[----:B------:R-:W-:-:S02]  /*03d0*/  PRMT R20, R14, 0x9910, RZ ;  /* 0x000099100e147816 */ /* 0x000fc400000000ff */
[----:B------:R-:W-:Y:S02]  /*03e0*/  PRMT R19, R9, 0x8880, RZ ;  /* 0x0000888009137816 */ /* 0x000fe400000000ff */
[----:B------:R-:W-:Y:S02]  /*03f0*/  PRMT R18, R13, 0x9910, RZ ;  /* 0x000099100d127816 */ /* 0x000fe400000000ff */
[----:B------:R-:W-:Y:S01]  /*0400*/  SHF.R.U32.HI R14, RZ, 0xf, R17 ;  /* 0x0000000fff0e7819 */ /* 0x000fe20000011611 */
[----:B------:R-:W-:Y:S01]  /*0410*/  IMAD.MOV.U32 R17, RZ, RZ, R20 ;  /* 0x000000ffff117224 */ /* 0x000fe200078e0014 */
[----:B------:R-:W-:Y:S01]  /*0420*/  SHF.R.U32.HI R13, RZ, 0xf, R15 ;  /* 0x0000000fff0d7819 */ /* 0x000fe2000001160f */
[----:B------:R-:W-:Y:S01]  /*0430*/  IMAD R15, R19, 0x2b, RZ ;  /* 0x0000002b130f7824 */ /* 0x000fe200078e02ff */
[----:B------:R-:W-:Y:S02]  /*0440*/  SHF.R.U32.HI R5, RZ, 0xf, R5 ;  /* 0x0000000fff057819 */ /* 0x000fe40000011605 */
[----:B------:R-:W-:-:S02]  /*0450*/  LEA.HI.SX32 R14, R17, R14, 0x17 ;  /* 0x0000000e110e7211 */ /* 0x000fc400078fbaff */
[----:B------:R-:W-:Y:S02]  /*0460*/  LEA.HI.SX32 R5, R16, R5, 0x17 ;  /* 0x0000000510057211 */ /* 0x000fe400078fbaff */
[----:B------:R-:W-:Y:S02]  /*0470*/  PRMT R17, R3, 0x8880, RZ ;  /* 0x0000888003117816 */ /* 0x000fe400000000ff */
[C---:B------:R-:W-:Y:S02]  /*0480*/  LOP3.LUT R16, R15.reuse, 0xffff, RZ, 0xc0, !PT ;  /* 0x0000ffff0f107812 */ /* 0x040fe400078ec0ff */
[----:B------:R-:W-:Y:S02]  /*0490*/  PRMT R19, R6, 0x8880, RZ ;  /* 0x0000888006137816 */ /* 0x000fe400000000ff */
[----:B------:R-:W-:Y:S02]  /*04a0*/  LEA.HI.SX32 R13, R18, R13, 0x17 ;  /* 0x0000000d120d7211 */ /* 0x000fe400078fbaff */
[----:B------:R-:W-:-:S02]  /*04b0*/  PRMT R18, R15, 0x9910, RZ ;  /* 0x000099100f127816 */ /* 0x000fc400000000ff */
[----:B------:R-:W-:Y:S01]  /*04c0*/  SHF.R.U32.HI R15, RZ, 0xf, R16 ;  /* 0x0000000fff0f7819 */ /* 0x000fe20000011610 */
[----:B------:R-:W-:Y:S01]  /*04d0*/  IMAD R16, R17, 0x2b, RZ ;  /* 0x0000002b11107824 */ /* 0x000fe200078e02ff */
[----:B------:R-:W-:Y:S01]  /*04e0*/  PRMT R20, R10, 0x8880, RZ ;  /* 0x000088800a147816 */ /* 0x000fe200000000ff */
[----:B------:R-:W-:Y:S01]  /*04f0*/  IMAD R17, R19, 0x2b, RZ ;  /* 0x0000002b13117824 */ /* 0x000fe200078e02ff */
[----:B------:R-:W-:Y:S02]  /*0500*/  LEA.HI.SX32 R15, R18, R15, 0x17 ;  /* 0x0000000f120f7211 */ /* 0x000fe400078fbaff */
[----:B------:R-:W-:Y:S01]  /*0510*/  LOP3.LUT R18, R16, 0xffff, RZ, 0xc0, !PT ;  /* 0x0000ffff10127812 */ /* 0x000fe200078ec0ff */
[----:B------:R-:W-:Y:S01]  /*0520*/  IMAD R19, R20, 0x2b, RZ ;  /* 0x0000002b14137824 */ /* 0x000fe200078e02ff */
[----:B------:R-:W-:Y:S02]  /*0530*/  PRMT R21, R16, 0x9910, RZ ;  /* 0x0000991010157816 */ /* 0x000fe400000000ff */
[----:B------:R-:W-:-:S02]  /*0540*/  LOP3.LUT R16, R17, 0xffff, RZ, 0xc0, !PT ;  /* 0x0000ffff11107812 */ /* 0x000fc400078ec0ff */
[----:B------:R-:W-:Y:S02]  /*0550*/  PRMT R22, R11, 0x8880, RZ ;  /* 0x000088800b167816 */ /* 0x000fe400000000ff */
[----:B------:R-:W-:Y:S02]  /*0560*/  PRMT R20, R17, 0x9910, RZ ;  /* 0x0000991011147816 */ /* 0x000fe400000000ff */
[----:B------:R-:W-:Y:S01]  /*0570*/  SHF.R.U32.HI R17, RZ, 0xf, R16 ;  /* 0x0000000fff117819 */ /* 0x000fe20000011610 */
[----:B------:R-:W-:Y:S01]  /*0580*/  IMAD R16, R22, 0x2b, RZ ;  /* 0x0000002b16107824 */ /* 0x000fe200078e02ff */
[----:B------:R-:W-:Y:S02]  /*0590*/  PRMT R23, R12, 0x9910, RZ ;  /* 0x000099100c177816 */ /* 0x000fe400000000ff */
[----:B------:R-:W-:Y:S02]  /*05a0*/  SHF.R.U32.HI R18, RZ, 0xf, R18 ;  /* 0x0000000fff127819 */ /* 0x000fe40000011612 */
[----:B------:R-:W-:Y:S01]  /*05b0*/  LEA.HI.SX32 R17, R20, R17, 0x17 ;  /* 0x0000001114117211 */ /* 0x000fe200078fbaff */
[----:B------:R-:W-:Y:S01]  /*05c0*/  IMAD.MOV.U32 R20, RZ, RZ, R23 ;  /* 0x000000ffff147224 */ /* 0x000fe200078e0017 */
[----:B------:R-:W-:-:S02]  /*05d0*/  LEA.HI.SX32 R18, R21, R18, 0x17 ;  /* 0x0000001215127211 */ /* 0x000fc400078fbaff */
[C---:B------:R-:W-:Y:S02]  /*05e0*/  LOP3.LUT R21, R19.reuse, 0xffff, RZ, 0xc0, !PT ;  /* 0x0000ffff13157812 */ /* 0x040fe400078ec0ff */
[----:B------:R-:W-:Y:S02]  /*05f0*/  PRMT R19, R19, 0x9910, RZ ;  /* 0x0000991013137816 */ /* 0x000fe400000000ff */
[C---:B------:R-:W-:Y:S02]  /*0600*/  LOP3.LUT R22, R16.reuse, 0xffff, RZ, 0xc0, !PT ;  /* 0x0000ffff10167812 */ /* 0x040fe400078ec0ff */
[----:B------:R-:W-:Y:S02]  /*0610*/  PRMT R23, R16, 0x9910, RZ ;  /* 0x0000991010177816 */ /* 0x000fe400000000ff */
[----:B------:R-:W-:Y:S01]  /*0620*/  SHF.R.S32.HI R16, RZ, 0xf, R20 ;  /* 0x0000000fff107819 */ /* 0x000fe20000011414 */
[----:B------:R-:W-:Y:S01]  /*0630*/  IMAD.MOV.U32 R20, RZ, RZ, R19 ;  /* 0x000000ffff147224 */ /* 0x000fe200078e0013 */
[----:B------:R-:W-:-:S02]  /*0640*/  SHF.R.U32.HI R21, RZ, 0xf, R21 ;  /* 0x0000000fff157819 */ /* 0x000fc40000011615 */
[----:B------:R-:W-:Y:S02]  /*0650*/  LOP3.LUT R19, R16, 0xffff, RZ, 0xc0, !PT ;  /* 0x0000ffff10137812 */ /* 0x000fe400078ec0ff */
[----:B------:R-:W-:Y:S02]  /*0660*/  PRMT R5, R5, 0x9910, RZ ;  /* 0x0000991005057816 */ /* 0x000fe400000000ff */
[----:B------:R-:W-:Y:S02]  /*0670*/  LEA.HI R16, R19, R12, RZ, 0x16 ;  /* 0x0000000c13107211 */ /* 0x000fe400078fb0ff */
[----:B------:R-:W-:Y:S01]  /*0680*/  PRMT R24, R15, 0x9910, RZ ;  /* 0x000099100f187816 */ /* 0x000fe200000000ff */
[----:B------:R-:W-:Y:S01]  /*0690*/  IMAD R19, R5, 0xc, RZ ;  /* 0x0000000c05137824 */ /* 0x000fe200078e02ff */
[----:B------:R-:W-:Y:S02]  /*06a0*/  SHF.R.U32.HI R22, RZ, 0xf, R22 ;  /* 0x0000000fff167819 */ /* 0x000fe40000011616 */
[----:B------:R-:W-:Y:S01]  /*06b0*/  PRMT R13, R13, 0x9910, RZ ;  /* 0x000099100d0d7816 */ /* 0x000fe200000000ff */
[----:B------:R-:W-:Y:S01]  /*06c0*/  IMAD.MOV R26, RZ, RZ, -R19 ;  /* 0x000000ffff1a7224 */ /* 0x000fe200078e0a13 */
[----:B------:R-:W-:-:S02]  /*06d0*/  LOP3.LUT R15, R16, 0x3fc0, RZ, 0xc0, !PT ;  /* 0x00003fc0100f7812 */ /* 0x000fc400078ec0ff */
[----:B------:R-:W-:Y:S02]  /*06e0*/  LEA.HI.SX32 R21, R20, R21, 0x17 ;  /* 0x0000001514157211 */ /* 0x000fe400078fbaff */
[----:B------:R-:W-:Y:S01]  /*06f0*/  PRMT R20, R14, 0x9910, RZ ;  /* 0x000099100e147816 */ /* 0x000fe200000000ff */
[----:B------:R-:W-:Y:S01]  /*0700*/  IMAD.MOV.U32 R14, RZ, RZ, R13 ;  /* 0x000000ffff0e7224 */ /* 0x000fe200078e000d */
[----:B------:R-:W-:Y:S01]  /*0710*/  LEA.HI.SX32 R22, R23, R22, 0x17 ;  /* 0x0000001617167211 */ /* 0x000fe200078fbaff */
[----:B------:R-:W-:Y:S01]  /*0720*/  IMAD.MOV R23, RZ, RZ, -R15 ;  /* 0x000000ffff177224 */ /* 0x000fe200078e0a0f */
[----:B------:R-:W-:Y:S01]  /*0730*/  PRMT R26, R26, 0x7710, RZ ;  /* 0x000077101a1a7816 */ /* 0x000fe200000000ff */
[----:B------:R-:W-:Y:S01]  /*0740*/  IMAD.MOV.U32 R13, RZ, RZ, R20 ;  /* 0x000000ffff0d7224 */ /* 0x000fe200078e0014 */
[----:B------:R-:W-:Y:S01]  /*0750*/  PRMT R16, R16, 0x9910, RZ ;  /* 0x0000991010107816 */ /* 0x000fe200000000ff */
[----:B------:R-:W-:Y:S01]  /*0760*/  IMAD R19, R14, 0xc, RZ ;  /* 0x0000000c0e137824 */ /* 0x000fe200078e02ff */
[----:B------:R-:W-:Y:S01]  /*0770*/  PRMT R23, R23, 0x7710, RZ ;  /* 0x0000771017177816 */ /* 0x000fe200000000ff */
[----:B------:R-:W-:-:S02]  /*0780*/  IMAD.MOV.U32 R15, RZ, RZ, R24 ;  /* 0x000000ffff0f7224 */ /* 0x000fc400078e0018 */
[----:B------:R-:W-:Y:S02]  /*0790*/  IMAD R20, R13, 0xc, RZ ;  /* 0x0000000c0d147824 */ /* 0x000fe400078e02ff */
[----:B------:R-:W-:Y:S02]  /*07a0*/  IMAD.MOV R19, RZ, RZ, -R19 ;  /* 0x000000ffff137224 */ /* 0x000fe400078e0a13 */
[----:B------:R-:W-:Y:S02]  /*07b0*/  IMAD R24, R15, 0xc, RZ ;  /* 0x0000000c0f187824 */ /* 0x000fe400078e02ff */
[----:B------:R-:W-:Y:S02]  /*07c0*/  IMAD.IADD R23, R12, 0x1, R23 ;  /* 0x000000010c177824 */ /* 0x000fe400078e0217 */
[----:B------:R-:W-:Y:S02]  /*07d0*/  IMAD.MOV R12, RZ, RZ, -R20 ;  /* 0x000000ffff0c7224 */ /* 0x000fe400078e0a14 */
[----:B------:R-:W-:Y:S01]  /*07e0*/  IMAD.IADD R20, R7, 0x1, R26 ;  /* 0x0000000107147824 */ /* 0x000fe200078e021a */
[----:B------:R-:W-:Y:S01]  /*07f0*/  PRMT R7, R19, 0x7710, RZ ;  /* 0x0000771013077816 */ /* 0x000fe200000000ff */
[----:B------:R-:W-:Y:S01]  /*0800*/  IMAD.MOV R25, RZ, RZ, -R24 ;  /* 0x000000ffff197224 */ /* 0x000fe200078e0a18 */
[----:B------:R-:W-:-:S02]  /*0810*/  PRMT R24, R18, 0x9910, RZ ;  /* 0x0000991012187816 */ /* 0x000fc400000000ff */
[----:B------:R-:W-:Y:S01]  /*0820*/  PRMT R19, R12, 0x7710, RZ ;  /* 0x000077100c137816 */ /* 0x000fe200000000ff */
[----:B------:R-:W-:Y:S01]  /*0830*/  IMAD.IADD R12, R4, 0x1, R7 ;  /* 0x00000001040c7824 */ /* 0x000fe200078e0207 */
[----:B------:R-:W-:Y:S01]  /*0840*/  PRMT R18, R25, 0x7710, RZ ;  /* 0x0000771019127816 */ /* 0x000fe200000000ff */
[----:B------:R-:W-:Y:S01]  /*0850*/  IMAD.MOV.U32 R4, RZ, RZ, R24 ;  /* 0x000000ffff047224 */ /* 0x000fe200078e0018 */
[----:B------:R-:W-:Y:S01]  /*0860*/  PRMT R7, R21, 0x9910, RZ ;  /* 0x0000991015077816 */ /* 0x000fe200000000ff */
[----:B------:R-:W-:Y:S01]  /*0870*/  IMAD.IADD R19, R8, 0x1, R19 ;  /* 0x0000000108137824 */ /* 0x000fe200078e0213 */
[----:B------:R-:W-:Y:S01]  /*0880*/  PRMT R8, R17, 0x9910, RZ ;  /* 0x0000991011087816 */ /* 0x000fe200000000ff */
[----:B------:R-:W-:Y:S01]  /*0890*/  IMAD R17, R4, 0xc, RZ ;  /* 0x0000000c04117824 */ /* 0x000fe200078e02ff */
[----:B------:R-:W-:Y:S01]  /*08a0*/  PRMT R21, R23, 0x9910, RZ ;  /* 0x0000991017157816 */ /* 0x000fe200000000ff */
[----:B------:R-:W-:Y:S01]  /*08b0*/  IMAD.IADD R18, R9, 0x1, R18 ;  /* 0x0000000109127824 */ /* 0x000fe200078e0212 */
[----:B------:R-:W-:Y:S01]  /*08c0*/  PRMT R9, R22, 0x9910, RZ ;  /* 0x0000991016097816 */ /* 0x000fe200000000ff */
[----:B------:R-:W-:Y:S01]  /*08d0*/  IMAD.MOV R24, RZ, RZ, -R17 ;  /* 0x000000ffff187224 */ /* 0x000fe200078e0a11 */
[----:B------:R-:W-:Y:S01]  /*08e0*/  LOP3.LUT R20, R20, 0xffff, RZ, 0xc0, !PT ;  /* 0x0000ffff14147812 */ /* 0x000fe200078ec0ff */
[----:B------:R-:W-:Y:S01]  /*08f0*/  IMAD R17, R8, 0xc, RZ ;  /* 0x0000000c08117824 */ /* 0x000fe200078e02ff */
[----:B------:R-:W-:Y:S01]  /*0900*/  LOP3.LUT R12, R12, 0xffff, RZ, 0xc0, !PT ;  /* 0x0000ffff0c0c7812 */ /* 0x000fe200078ec0ff */
[----:B------:R-:W-:Y:S01]  /*0910*/  IMAD R22, R7, 0xc, RZ ;  /* 0x0000000c07167824 */ /* 0x000fe200078e02ff */
[----:B------:R-:W-:Y:S01]  /*0920*/  PRMT R24, R24, 0x7710, RZ ;  /* 0x0000771018187816 */ /* 0x000fe200000000ff */
[----:B------:R-:W-:Y:S01]  /*0930*/  IMAD.MOV R25, RZ, RZ, -R17 ;  /* 0x000000ffff197224 */ /* 0x000fe200078e0a11 */
[----:B------:R-:W-:Y:S01]  /*0940*/  LOP3.LUT R19, R19, 0xffff, RZ, 0xc0, !PT ;  /* 0x0000ffff13137812 */ /* 0x000fe200078ec0ff */
[----:B------:R-:W-:Y:S01]  /*0950*/  IMAD R23, R9, 0xc, RZ ;  /* 0x0000000c09177824 */ /* 0x000fe200078e02ff */
[----:B------:R-:W-:Y:S01]  /*0960*/  PRMT R20, R20, 0x8880, RZ ;  /* 0x0000888014147816 */ /* 0x000fe200000000ff */
[----:B------:R-:W-:Y:S01]  /*0970*/  IMAD R21, R21, 0xc, RZ ;  /* 0x0000000c15157824 */ /* 0x000fe200078e02ff */
[----:B------:R-:W-:Y:S01]  /*0980*/  PRMT R12, R12, 0x8880, RZ ;  /* 0x000088800c0c7816 */ /* 0x000fe200000000ff */
[----:B------:R-:W-:Y:S01]  /*0990*/  IMAD.IADD R17, R3, 0x1, R24 ;  /* 0x0000000103117824 */ /* 0x000fe200078e0218 */
[----:B------:R-:W-:Y:S01]  /*09a0*/  PRMT R3, R25, 0x7710, RZ ;  /* 0x0000771019037816 */ /* 0x000fe200000000ff */
[----:B------:R-:W-:Y:S01]  /*09b0*/  IMAD.MOV R22, RZ, RZ, -R22 ;  /* 0x000000ffff167224 */ /* 0x000fe200078e0a16 */
[----:B------:R-:W-:Y:S01]  /*09c0*/  PRMT R19, R19, 0x8880, RZ ;  /* 0x0000888013137816 */ /* 0x000fe200000000ff */
[----:B------:R-:W-:Y:S01]  /*09d0*/  IMAD.MOV R24, RZ, RZ, -R23 ;  /* 0x000000ffff187224 */ /* 0x000fe200078e0a17 */
[----:B------:R-:W-:Y:S01]  /*09e0*/  PRMT R23, R21, 0x9910, RZ ;  /* 0x0000991015177816 */ /* 0x000fe200000000ff */
[----:B------:R-:W-:Y:S01]  /*09f0*/  IMAD.IADD R6, R6, 0x1, R3 ;  /* 0x0000000106067824 */ /* 0x000fe200078e0203 */
[----:B------:R-:W-:-:S02]  /*0a00*/  PRMT R21, R22, 0x7710, RZ ;  /* 0x0000771016157816 */ /* 0x000fc400000000ff */
[----:B------:R-:W-:Y:S01]  /*0a10*/  PRMT R22, R24, 0x7710, RZ ;  /* 0x0000771018167816 */ /* 0x000fe200000000ff */
[----:B------:R-:W-:Y:S01]  /*0a20*/  IMAD.MOV.U32 R3, RZ, RZ, R23 ;  /* 0x000000ffff037224 */ /* 0x000fe200078e0017 */
[----:B------:R-:W-:Y:S01]  /*0a30*/  LOP3.LUT R18, R18, 0xffff, RZ, 0xc0, !PT ;  /* 0x0000ffff12127812 */ /* 0x000fe200078ec0ff */
[----:B------:R-:W-:Y:S01]  /*0a40*/  IMAD.IADD R21, R10, 0x1, R21 ;  /* 0x000000010a157824 */ /* 0x000fe200078e0215 */
[----:B------:R-:W-:Y:S01]  /*0a50*/  LOP3.LUT R10, R6, 0xffff, RZ, 0xc0, !PT ;  /* 0x0000ffff060a7812 */ /* 0x000fe200078ec0ff */
[----:B------:R-:W-:Y:S01]  /*0a60*/  IMAD.IADD R11, R11, 0x1, R22 ;  /* 0x000000010b0b7824 */ /* 0x000fe200078e0216 */
[----:B------:R-:W-:Y:S01]  /*0a70*/  LOP3.LUT R17, R17, 0xffff, RZ, 0xc0, !PT ;  /* 0x0000ffff11117812 */ /* 0x000fe200078ec0ff */
[----:B------:R-:W-:Y:S01]  /*0a80*/  IMAD.MOV.U32 R6, RZ, RZ, R20 ;  /* 0x000000ffff067224 */ /* 0x000fe200078e0014 */
[----:B------:R-:W-:Y:S01]  /*0a90*/  PRMT R20, R10, 0x8880, RZ ;  /* 0x000088800a147816 */ /* 0x000fe200000000ff */
[----:B------:R-:W-:Y:S01]  /*0aa0*/  IMAD R3, R2, 0x30000, R3 ;  /* 0x0003000002037824 */ /* 0x000fe200078e0203 */
[----:B------:R-:W-:Y:S01]  /*0ab0*/  LOP3.LUT R21, R21, 0xffff, RZ, 0xc0, !PT ;  /* 0x0000ffff15157812 */ /* 0x000fe200078ec0ff */
[----:B------:R-:W-:Y:S01]  /*0ac0*/  IMAD.MOV.U32 R10, RZ, RZ, R12 ;  /* 0x000000ffff0a7224 */ /* 0x000fe200078e000c */
[----:B------:R-:W-:Y:S01]  /*0ad0*/  LOP3.LUT R11, R11, 0xffff, RZ, 0xc0, !PT ;  /* 0x0000ffff0b0b7812 */ /* 0x000fe200078ec0ff */
[----:B------:R-:W-:Y:S01]  /*0ae0*/  IMAD.MOV.U32 R2, RZ, RZ, R16 ;  /* 0x000000ffff027224 */ /* 0x000fe200078e0010 */
[----:B------:R-:W-:Y:S01]  /*0af0*/  PRMT R16, R18, 0x8880, RZ ;  /* 0x0000888012107816 */ /* 0x000fe200000000ff */
[----:B------:R-:W-:Y:S01]  /*0b00*/  IMAD.MOV.U32 R12, RZ, RZ, R19 ;  /* 0x000000ffff0c7224 */ /* 0x000fe200078e0013 */
[----:B------:R-:W-:Y:S01]  /*0b10*/  PRMT R18, R17, 0x8880, RZ ;  /* 0x0000888011127816 */ /* 0x000fe200000000ff */
[--C-:B------:R-:W-:Y:S01]  /*0b20*/  IMAD.IADD R6, R6, 0x1, R3.reuse ;  /* 0x0000000106067824 */ /* 0x100fe200078e0203 */
[----:B------:R-:W-:Y:S01]  /*0b30*/  PRMT R22, R21, 0x8880, RZ ;  /* 0x0000888015167816 */ /* 0x000fe200000000ff */
[--C-:B------:R-:W-:Y:S01]  /*0b40*/  IMAD.IADD R12, R12, 0x1, R3.reuse ;  /* 0x000000010c0c7824 */ /* 0x100fe200078e0203 */
[----:B------:R-:W-:Y:S01]  /*0b50*/  PRMT R24, R11, 0x8880, RZ ;  /* 0x000088800b187816 */ /* 0x000fe200000000ff */
[--C-:B------:R-:W-:Y:S01]  /*0b60*/  IMAD.IADD R11, R10, 0x1, R3.reuse ;  /* 0x000000010a0b7824 */ /* 0x100fe200078e0203 */
[----:B------:R-:W-:Y:S01]  /*0b70*/  SHF.R.S32.HI R2, RZ, 0x6, R2 ;  /* 0x00000006ff027819 */ /* 0x000fe20000011402 */
[----:B------:R-:W-:-:S02]  /*0b80*/  IMAD.IADD R16, R16, 0x1, R3 ;  /* 0x0000000110107824 */ /* 0x000fc400078e0203 */
[--C-:B------:R-:W-:Y:S02]  /*0b90*/  IMAD.IADD R17, R18, 0x1, R3.reuse ;  /* 0x0000000112117824 */ /* 0x100fe400078e0203 */
[--C-:B------:R-:W-:Y:S02]  /*0ba0*/  IMAD.IADD R19, R20, 0x1, R3.reuse ;  /* 0x0000000114137824 */ /* 0x100fe400078e0203 */
[--C-:B------:R-:W-:Y:S02]  /*0bb0*/  IMAD.IADD R22, R22, 0x1, R3.reuse ;  /* 0x0000000116167824 */ /* 0x100fe400078e0203 */
[----:B------:R-:W-:Y:S02]  /*0bc0*/  IMAD.IADD R24, R24, 0x1, R3 ;  /* 0x0000000118187824 */ /* 0x000fe400078e0203 */
[----:B------:R-:W-:Y:S01]  /*0bd0*/  IMAD R12, R13, 0x300, R12 ;  /* 0x000003000d0c7824 */ /* 0x000fe200078e020c */
[----:B------:R-:W-:Y:S01]  /*0be0*/  PRMT R13, R2, 0x9910, RZ ;  /* 0x00009910020d7816 */ /* 0x000fe200000000ff */
[----:B------:R-:W-:-:S02]  /*0bf0*/  IMAD R6, R5, 0x300, R6 ;  /* 0x0000030005067824 */ /* 0x000fc400078e0206 */
[----:B------:R-:W-:Y:S02]  /*0c00*/  IMAD R11, R14, 0x300, R11 ;  /* 0x000003000e0b7824 */ /* 0x000fe400078e020b */
[----:B------:R-:W-:Y:S02]  /*0c10*/  IMAD R16, R15, 0x300, R16 ;  /* 0x000003000f107824 */ /* 0x000fe400078e0210 */
[----:B------:R-:W-:Y:S02]  /*0c20*/  IMAD R17, R4, 0x300, R17 ;  /* 0x0000030004117824 */ /* 0x000fe400078e0211 */
[----:B------:R-:W-:Y:S02]  /*0c30*/  IMAD R19, R8, 0x300, R19 ;  /* 0x0000030008137824 */ /* 0x000fe400078e0213 */
[----:B------:R-:W-:Y:S02]  /*0c40*/  IMAD R22, R7, 0x300, R22 ;  /* 0x0000030007167824 */ /* 0x000fe400078e0216 */
[----:B------:R-:W-:-:S02]  /*0c50*/  IMAD R24, R9, 0x300, R24 ;  /* 0x0000030009187824 */ /* 0x000fc400078e0218 */
[----:B------:R-:W-:Y:S02]  /*0c60*/  IMAD.MOV.U32 R21, RZ, RZ, 0x4 ;  /* 0x00000004ff157424 */ /* 0x000fe400078e00ff */
[C---:B------:R-:W-:Y:S02]  /*0c70*/  IMAD R2, R13.reuse, 0xc00, R6 ;  /* 0x00000c000d027824 */ /* 0x040fe400078e0206 */
[C---:B------:R-:W-:Y:S02]  /*0c80*/  IMAD R4, R13.reuse, 0xc00, R11 ;  /* 0x00000c000d047824 */ /* 0x040fe400078e020b */
[C---:B------:R-:W-:Y:S02]  /*0c90*/  IMAD R6, R13.reuse, 0xc00, R12 ;  /* 0x00000c000d067824 */ /* 0x040fe400078e020c */
[C---:B------:R-:W-:Y:S02]  /*0ca0*/  IMAD R8, R13.reuse, 0xc00, R16 ;  /* 0x00000c000d087824 */ /* 0x040fe400078e0210 */
[----:B------:R-:W-:-:S02]  /*0cb0*/  IMAD R10, R13, 0xc00, R17 ;  /* 0x00000c000d0a7824 */ /* 0x000fc400078e0211 */
[C---:B------:R-:W-:Y:S02]  /*0cc0*/  IMAD R12, R13.reuse, 0xc00, R19 ;  /* 0x00000c000d0c7824 */ /* 0x040fe400078e0213 */
[C---:B------:R-:W-:Y:S02]  /*0cd0*/  IMAD R14, R13.reuse, 0xc00, R22 ;  /* 0x00000c000d0e7824 */ /* 0x040fe400078e0216 */
[----:B------:R-:W-:Y:S02]  /*0ce0*/  IMAD R16, R13, 0xc00, R24 ;  /* 0x00000c000d107824 */ /* 0x000fe400078e0218 */
[----:B------:R-:W-:-:S04]  /*0cf0*/  IMAD.WIDE R2, R2, R21, c[0x0][0x160] ;  /* 0x0000580002027625 */ /* 0x000fc800078e0215 */
[-C--:B------:R-:W-:Y:S02]  /*0d00*/  IMAD.WIDE R4, R4, R21.reuse, c[0x0][0x160] ;  /* 0x0000580004047625 */ /* 0x080fe400078e0215 */
[----:B------:R0:W2:Y:S02]  /*0d10*/  LDG.E R2, [R2.64] ;  /* 0x0000000402027981 */ /* 0x0000a4000c1e1900 */
[-C--:B------:R-:W-:Y:S02]  /*0d20*/  IMAD.WIDE R6, R6, R21.reuse, c[0x0][0x160] ;  /* 0x0000580006067625 */ /* 0x080fe400078e0215 */
[----:B------:R-:W2:Y:S02]  /*0d30*/  LDG.E R5, [R4.64] ;  /* 0x0000000404057981 */ /* 0x000ea4000c1e1900 */
[-C--:B------:R-:W-:Y:S02]  /*0d40*/  IMAD.WIDE R8, R8, R21.reuse, c[0x0][0x160] ;  /* 0x0000580008087625 */ /* 0x080fe400078e0215 */
[----:B------:R-:W3:Y:S02]  /*0d50*/  LDG.E R6, [R6.64] ;  /* 0x0000000406067981 */ /* 0x000ee4000c1e1900 */
[----:B------:R-:W-:-:S02]  /*0d60*/  IMAD.WIDE R10, R10, R21, c[0x0][0x160] ;  /* 0x000058000a0a7625 */ /* 0x000fc400078e0215 */
[----:B------:R-:W3:Y:S02]  /*0d70*/  LDG.E R9, [R8.64] ;  /* 0x0000000408097981 */ /* 0x000ee4000c1e1900 */
[-C--:B------:R-:W-:Y:S02]  /*0d80*/  IMAD.WIDE R12, R12, R21.reuse, c[0x0][0x160] ;  /* 0x000058000c0c7625 */ /* 0x080fe400078e0215 */
[----:B------:R-:W4:Y:S02]  /*0d90*/  LDG.E R10, [R10.64] ;  /* 0x000000040a0a7981 */ /* 0x000f24000c1e1900 */
[-C--:B------:R-:W-:Y:S02]  /*0da0*/  IMAD.WIDE R14, R14, R21.reuse, c[0x0][0x160] ;  /* 0x000058000e0e7625 */ /* 0x080fe400078e0215 */
[----:B------:R-:W4:Y:S02]  /*0db0*/  LDG.E R13, [R12.64] ;  /* 0x000000040c0d7981 */ /* 0x000f24000c1e1900 */
[----:B------:R-:W-:-:S02]  /*0dc0*/  IMAD.WIDE R16, R16, R21, c[0x0][0x160] ;  /* 0x0000580010107625 */ /* 0x000fc400078e0215 */
[----:B------:R-:W5:Y:S04]  /*0dd0*/  LDG.E R14, [R14.64] ;  /* 0x000000040e0e7981 */ /* 0x000f68000c1e1900 */
[----:B------:R-:W5:Y:S01]  /*0de0*/  LDG.E R17, [R16.64] ;  /* 0x0000000410117981 */ /* 0x000f62000c1e1900 */
[----:B0-----:R-:W-:Y:S01]  /*0df0*/  IMAD.MOV.U32 R3, RZ, RZ, 0x2 ;  /* 0x00000002ff037424 */ /* 0x001fe200078e00ff */
[----:B--2---:R-:W-:-:S03]  /*0e00*/  F2FP.BF16.PACK_AB R4, R5, R2 ;  /* 0x000000020504723e */ /* 0x004fc600000010ff */
[----:B------:R-:W-:Y:S01]  /*0e10*/  IMAD.WIDE R2, R0, R3, c[0x0][0x168] ;  /* 0x00005a0000027625 */ /* 0x000fe200078e0203 */
[----:B---3--:R-:W-:Y:S02]  /*0e20*/  F2FP.BF16.PACK_AB R5, R9, R6 ;  /* 0x000000060905723e */ /* 0x008fe400000010ff */
[----:B----4-:R-:W-:Y:S02]  /*0e30*/  F2FP.BF16.PACK_AB R6, R13, R10 ;  /* 0x0000000a0d06723e */ /* 0x010fe400000010ff */
[----:B-----5:R-:W-:-:S05]  /*0e40*/  F2FP.BF16.PACK_AB R7, R17, R14 ;  /* 0x0000000e1107723e */ /* 0x020fca00000010ff */
[----:B------:R-:W-:Y:S01]  /*0e50*/  STG.E.128 [R2.64], R4 ;  /* 0x0000000402007986 */ /* 0x000fe2000c101d04 */
[----:B------:R-:W-:Y:S05]  /*0e60*/  EXIT ;  /* 0x000000000000794d */ /* 0x000fea0003800000 */
.L_x_0:
[----:B------:R-:W-:-:S00]  /*0e70*/  BRA `(.L_x_0) ;  /* 0xfffffff000007947 */ /* 0x000fc0000383ffff */
[----:B------:R-:W-:-:S00]  /*0e80*/  NOP ;  /* 0x0000000000007918 */ /* 0x000fc00000000000 */
[----:B------:R-:W-:-:S00]  /*0e90*/  NOP ;  /* 0x0000000000007918 */ /* 0x000fc00000000000 */
[----:B------:R-:W-:-:S00]  /*0ea0*/  NOP ;  /* 0x0000000000007918 */ /* 0x000fc00000000000 */
[----:B------:R-:W-:-:S00]  /*0eb0*/  NOP ;  /* 0x0000000000007918 */ /* 0x000fc00000000000 */
[----:B------:R-:W-:-:S00]  /*0ec0*/  NOP ;  /* 0x0000000000007918 */ /* 0x000fc00000000000 */
[----:B------:R-:W-:-:S00]  /*0ed0*/  NOP ;  /* 0x0000000000007918 */ /* 0x000fc00000000000 */
[----:B------:R-:W-:-:S00]  /*0ee0*/  NOP ;  /* 0x0000000000007918 */ /* 0x000fc00000000000 */
[----:B------:R-:W-:-:S00]  /*0ef0*/  NOP ;  /* 0x0000000000007918 */ /* 0x000fc00000000000 */
.L_x_1:
